//
// Generated by NVIDIA NVVM Compiler
//
// Compiler Build ID: CL-36424714
// Cuda compilation tools, release 13.0, V13.0.88
// Based on NVVM 20.0.0
//

.version 9.0
.target sm_100
.address_size 64

	// .globl	_Z20out_of_bounds_kernelPii

.visible .entry _Z20out_of_bounds_kernelPii(
	.param .u64 .ptr .align 1 _Z20out_of_bounds_kernelPii_param_0,
	.param .u32 _Z20out_of_bounds_kernelPii_param_1
)
{
	.reg .pred 	%p<2>;
	.reg .b32 	%r<7>;
	.reg .b64 	%rd<5>;

	ld.param.u64 	%rd1, [_Z20out_of_bounds_kernelPii_param_0];
	ld.param.u32 	%r2, [_Z20out_of_bounds_kernelPii_param_1];
	mov.u32 	%r3, %tid.x;
	mov.u32 	%r4, %ctaid.x;
	mov.u32 	%r5, %ntid.x;
	mad.lo.s32 	%r1, %r4, %r5, %r3;
	add.s32 	%r6, %r2, 10;
	setp.ge.s32 	%p1, %r1, %r6;
	@%p1 bra 	$L__BB0_2;
	cvta.to.global.u64 	%rd2, %rd1;
	mul.wide.s32 	%rd3, %r1, 4;
	add.s64 	%rd4, %rd2, %rd3;
	st.global.u32 	[%rd4], %r1;
$L__BB0_2:
	ret;

}


// ===== COMPILED SASS (sm_100) =====

	.target	sm_100

	.elftype	@"ET_EXEC"


//--------------------- .note.nv.tkinfo           --------------------------
	.section	.note.nv.tkinfo,"",@"SHT_NOTE"
	.sectionflags	@"SHF_NOTE_NV_TKINFO"
	.tkinfo
        /*0018*/ 	.word	0x00000002
        /*0030*/ 	.string	""
        /*0030*/ 	.string	"ptxas"
        /*0030*/ 	.string	"Cuda compilation tools, release 13.0, V13.0.88"
        /*0030*/ 	.string	"Build cuda_13.0.r13.0/compiler.36424714_0"
        /*0030*/ 	.string	"-arch sm_100 -m 64 "



//--------------------- .note.nv.cuinfo           --------------------------
	.section	.note.nv.cuinfo,"",@"SHT_NOTE"
	.sectionflags	@"SHF_NOTE_NV_CUINFO"
        /*0018*/ 	.short	0x0002
        /*001a*/ 	.short	0x0064
        /*001c*/ 	.short	0x0082
	.zero		2


//--------------------- .nv.info                  --------------------------
	.section	.nv.info,"",@"SHT_CUDA_INFO"
	.align	4


	//----- nvinfo : EIATTR_REGCOUNT
	.align		4
        /*0000*/ 	.byte	0x04, 0x2f
        /*0002*/ 	.short	(.L_1 - .L_0)
	.align		4
.L_0:
        /*0004*/ 	.word	index@(_Z20out_of_bounds_kernelPii)
        /*0008*/ 	.word	0x00000008


	//----- nvinfo : EIATTR_FRAME_SIZE
	.align		4
.L_1:
        /*000c*/ 	.byte	0x04, 0x11
        /*000e*/ 	.short	(.L_3 - .L_2)
	.align		4
.L_2:
        /*0010*/ 	.word	index@(_Z20out_of_bounds_kernelPii)
        /*0014*/ 	.word	0x00000000


	//----- nvinfo : EIATTR_MIN_STACK_SIZE
	.align		4
.L_3:
        /*0018*/ 	.byte	0x04, 0x12
        /*001a*/ 	.short	(.L_5 - .L_4)
	.align		4
.L_4:
        /*001c*/ 	.word	index@(_Z20out_of_bounds_kernelPii)
        /*0020*/ 	.word	0x00000000
.L_5:


//--------------------- .nv.compat                --------------------------
	.section	.nv.compat,"",@"SHT_CUDA_COMPAT_INFO"
	.align	4
        /*0000*/ 	.byte	0x02, 0x09, 0x00, 0x00, 0x02, 0x02, 0x01, 0x00, 0x02, 0x05, 0x05, 0x00, 0x03, 0x07, 0x01, 0x01
        /*0010*/ 	.byte	0x02, 0x03, 0x00, 0x00, 0x02, 0x06, 0x01, 0x00, 0x04, 0x0b, 0x08, 0x00, 0x09, 0x00, 0x00, 0x00
        /*0020*/ 	.byte	0x00, 0x00, 0x00, 0x00


//--------------------- .nv.info._Z20out_of_bounds_kernelPii --------------------------
	.section	.nv.info._Z20out_of_bounds_kernelPii,"",@"SHT_CUDA_INFO"
	.sectionflags	@""
	.align	4


	//----- nvinfo : EIATTR_CUDA_API_VERSION
	.align		4
        /*0000*/ 	.byte	0x04, 0x37
        /*0002*/ 	.short	(.L_7 - .L_6)
.L_6:
        /*0004*/ 	.word	0x00000082


	//----- nvinfo : EIATTR_KPARAM_INFO
	.align		4
.L_7:
        /*0008*/ 	.byte	0x04, 0x17
        /*000a*/ 	.short	(.L_9 - .L_8)
.L_8:
        /*000c*/ 	.word	0x00000000
        /*0010*/ 	.short	0x0001
        /*0012*/ 	.short	0x0008
        /*0014*/ 	.byte	0x00, 0xf0, 0x11, 0x00


	//----- nvinfo : EIATTR_KPARAM_INFO
	.align		4
.L_9:
        /*0018*/ 	.byte	0x04, 0x17
        /*001a*/ 	.short	(.L_11 - .L_10)
.L_10:
        /*001c*/ 	.word	0x00000000
        /*0020*/ 	.short	0x0000
        /*0022*/ 	.short	0x0000
        /*0024*/ 	.byte	0x00, 0xf5, 0x21, 0x00


	//----- nvinfo : EIATTR_SPARSE_MMA_MASK
	.align		4
.L_11:
        /*0028*/ 	.byte	0x03, 0x50
        /*002a*/ 	.short	0x0000


	//----- nvinfo : EIATTR_MAXREG_COUNT
	.align		4
        /*002c*/ 	.byte	0x03, 0x1b
        /*002e*/ 	.short	0x00ff


	//----- nvinfo : EIATTR_MERCURY_ISA_VERSION
	.align		4
        /*0030*/ 	.byte	0x03, 0x5f
        /*0032*/ 	.short	0x0101


	//----- nvinfo : EIATTR_VRC_CTA_INIT_COUNT
	.align		4
        /*0034*/ 	.byte	0x02, 0x4a
	.zero		1
	.zero		1


	//----- nvinfo : EIATTR_EXIT_INSTR_OFFSETS
	.align		4
        /*0038*/ 	.byte	0x04, 0x1c
        /*003a*/ 	.short	(.L_13 - .L_12)


	//   ....[0]....
.L_12:
        /*003c*/ 	.word	0x00000080


	//   ....[1]....
        /*0040*/ 	.word	0x000000d0


	//----- nvinfo : EIATTR_CBANK_PARAM_SIZE
	.align		4
.L_13:
        /*0044*/ 	.byte	0x03, 0x19
        /*0046*/ 	.short	0x000c


	//----- nvinfo : EIATTR_PARAM_CBANK
	.align		4
        /*0048*/ 	.byte	0x04, 0x0a
        /*004a*/ 	.short	(.L_15 - .L_14)
	.align		4
.L_14:
        /*004c*/ 	.word	index@(.nv.constant0._Z20out_of_bounds_kernelPii)
        /*0050*/ 	.short	0x0380
        /*0052*/ 	.short	0x000c


	//----- nvinfo : EIATTR_SW_WAR
	.align		4
.L_15:
        /*0054*/ 	.byte	0x04, 0x36
        /*0056*/ 	.short	(.L_17 - .L_16)
.L_16:
        /*0058*/ 	.word	0x00000008
.L_17:


//--------------------- .nv.callgraph             --------------------------
	.section	.nv.callgraph,"",@"SHT_CUDA_CALLGRAPH"
	.align	4
	.sectionentsize	8
	.align		4
        /*0000*/ 	.word	0x00000000
	.align		4
        /*0004*/ 	.word	0xffffffff
	.align		4
        /*0008*/ 	.word	0x00000000
	.align		4
        /*000c*/ 	.word	0xfffffffe
	.align		4
        /*0010*/ 	.word	0x00000000
	.align		4
        /*0014*/ 	.word	0xfffffffd
	.align		4
        /*0018*/ 	.word	0x00000000
	.align		4
        /*001c*/ 	.word	0xfffffffc


//--------------------- .text._Z20out_of_bounds_kernelPii --------------------------
	.section	.text._Z20out_of_bounds_kernelPii,"ax",@progbits
	.align	128
        .global         _Z20out_of_bounds_kernelPii
        .type           _Z20out_of_bounds_kernelPii,@function
        .size           _Z20out_of_bounds_kernelPii,(.L_x_1 - _Z20out_of_bounds_kernelPii)
        .other          _Z20out_of_bounds_kernelPii,@"STO_CUDA_ENTRY STV_DEFAULT"
_Z20out_of_bounds_kernelPii:
.text._Z20out_of_bounds_kernelPii:
[----:B------:R-:W-:Y:S01]  /*0000*/  LDC R1, c[0x0][0x37c] ;  /* 0x0000df00ff017b82 */ /* 0x000fe20000000800 */
[----:B------:R-:W0:Y:S07]  /*0010*/  S2R R5, SR_TID.X ;  /* 0x0000000000057919 */ /* 0x000e2e0000002100 */
[----:B------:R-:W0:Y:S01]  /*0020*/  S2UR UR5, SR_CTAID.X ;  /* 0x00000000000579c3 */ /* 0x000e220000002500 */
[----:B------:R-:W1:Y:S07]  /*0030*/  LDCU UR4, c[0x0][0x388] ;  /* 0x00007100ff0477ac */ /* 0x000e6e0008000800 */
[----:B------:R-:W0:Y:S01]  /*0040*/  LDC R0, c[0x0][0x360] ;  /* 0x0000d800ff007b82 */ /* 0x000e220000000800 */
[----:B-1----:R-:W-:Y:S01]  /*0050*/  UIADD3 UR4, UPT, UPT, UR4, 0xa, URZ ;  /* 0x0000000a04047890 */ /* 0x002fe2000fffe0ff */
[----:B0-----:R-:W-:-:S05]  /*0060*/  IMAD R5, R0, UR5, R5 ;  /* 0x0000000500057c24 */ /* 0x001fca000f8e0205 */
[----:B------:R-:W-:-:S13]  /*0070*/  ISETP.GE.AND P0, PT, R5, UR4, PT ;  /* 0x0000000405007c0c */ /* 0x000fda000bf06270 */
[----:B------:R-:W-:Y:S05]  /*0080*/  @P0 EXIT ;  /* 0x000000000000094d */ /* 0x000fea0003800000 */
[----:B------:R-:W0:Y:S01]  /*0090*/  LDC.64 R2, c[0x0][0x380] ;  /* 0x0000e000ff027b82 */ /* 0x000e220000000a00 */
[----:B------:R-:W1:Y:S01]  /*00a0*/  LDCU.64 UR4, c[0x0][0x358] ;  /* 0x00006b00ff0477ac */ /* 0x000e620008000a00 */
[----:B0-----:R-:W-:-:S05]  /*00b0*/  IMAD.WIDE R2, R5, 0x4, R2 ;  /* 0x0000000405027825 */ /* 0x001fca00078e0202 */
[----:B-1----:R-:W-:Y:S01]  /*00c0*/  STG.E desc[UR4][R2.64], R5 ;  /* 0x0000000502007986 */ /* 0x002fe2000c101904 */
[----:B------:R-:W-:Y:S05]  /*00d0*/  EXIT ;  /* 0x000000000000794d */ /* 0x000fea0003800000 */
.L_x_0:
[----:B------:R-:W-:-:S00]  /*00e0*/  BRA `(.L_x_0) ;  /* 0xfffffffc00fc7947 */ /* 0x000fc0000383ffff */
[----:B------:R-:W-:-:S00]  /*00f0*/  NOP ;  /* 0x0000000000007918 */ /* 0x000fc00000000000 */
        /* <DEDUP_REMOVED lines=8> */
.L_x_1:


//--------------------- .nv.shared.reserved.0     --------------------------
	.section	.nv.shared.reserved.0,"aw",@nobits
	.weak		__nv_reservedSMEM_offset_0_alias
	.size		__nv_reservedSMEM_offset_0_alias, 0, 64
	.other		__nv_reservedSMEM_offset_0_alias,@"STO_CUDA_RESERVED_SHARED STV_DEFAULT"
__nv_reservedSMEM_offset_0_alias:
	.zero		0
	.zero		64


//--------------------- .nv.constant0._Z20out_of_bounds_kernelPii --------------------------
	.section	.nv.constant0._Z20out_of_bounds_kernelPii,"a",@progbits
	.sectionflags	@""
	.align	4
.nv.constant0._Z20out_of_bounds_kernelPii:
	.zero		908


//--------------------- SYMBOLS --------------------------

	.type		.nv.reservedSmem.offset0,@object
	.size		.nv.reservedSmem.offset0,0x4
